//
// Generated by NVIDIA NVVM Compiler
//
// Compiler Build ID: CL-36424714
// Cuda compilation tools, release 13.0, V13.0.88
// Based on NVVM 20.0.0
//

.version 9.0
.target sm_100
.address_size 64

	// .globl	_Z17tiled_gemm_kernelPfS_S_iii
// _ZZ17tiled_gemm_kernelPfS_S_iiiE6A_tile has been demoted
// _ZZ17tiled_gemm_kernelPfS_S_iiiE6B_tile has been demoted

.visible .entry _Z17tiled_gemm_kernelPfS_S_iii(
	.param .u64 .ptr .align 1 _Z17tiled_gemm_kernelPfS_S_iii_param_0,
	.param .u64 .ptr .align 1 _Z17tiled_gemm_kernelPfS_S_iii_param_1,
	.param .u64 .ptr .align 1 _Z17tiled_gemm_kernelPfS_S_iii_param_2,
	.param .u32 _Z17tiled_gemm_kernelPfS_S_iii_param_3,
	.param .u32 _Z17tiled_gemm_kernelPfS_S_iii_param_4,
	.param .u32 _Z17tiled_gemm_kernelPfS_S_iii_param_5
)
{
	.reg .pred 	%p<12>;
	.reg .b32 	%r<43>;
	.reg .b32 	%f<111>;
	.reg .b64 	%rd<13>;
	// demoted variable
	.shared .align 4 .b8 _ZZ17tiled_gemm_kernelPfS_S_iiiE6A_tile[4096];
	// demoted variable
	.shared .align 4 .b8 _ZZ17tiled_gemm_kernelPfS_S_iiiE6B_tile[4096];
	ld.param.u64 	%rd3, [_Z17tiled_gemm_kernelPfS_S_iii_param_0];
	ld.param.u64 	%rd4, [_Z17tiled_gemm_kernelPfS_S_iii_param_1];
	ld.param.u64 	%rd5, [_Z17tiled_gemm_kernelPfS_S_iii_param_2];
	ld.param.u32 	%r24, [_Z17tiled_gemm_kernelPfS_S_iii_param_3];
	ld.param.u32 	%r25, [_Z17tiled_gemm_kernelPfS_S_iii_param_4];
	ld.param.u32 	%r26, [_Z17tiled_gemm_kernelPfS_S_iii_param_5];
	mov.u32 	%r38, %tid.x;
	mov.u32 	%r40, %tid.y;
	mov.u32 	%r27, %ctaid.y;
	shl.b32 	%r28, %r27, 5;
	add.s32 	%r3, %r28, %r40;
	mov.u32 	%r29, %ctaid.x;
	shl.b32 	%r4, %r29, 5;
	add.s32 	%r5, %r4, %r38;
	setp.lt.s32 	%p1, %r26, 1;
	mov.f32 	%f110, 0f00000000;
	@%p1 bra 	$L__BB0_7;
	add.s32 	%r30, %r26, 31;
	shr.u32 	%r31, %r30, 5;
	shl.b32 	%r32, %r40, 7;
	mov.u32 	%r33, _ZZ17tiled_gemm_kernelPfS_S_iiiE6A_tile;
	add.s32 	%r6, %r33, %r32;
	shl.b32 	%r34, %r38, 2;
	add.s32 	%r7, %r6, %r34;
	mov.u32 	%r35, _ZZ17tiled_gemm_kernelPfS_S_iiiE6B_tile;
	add.s32 	%r9, %r35, %r34;
	add.s32 	%r8, %r9, %r32;
	neg.s32 	%r42, %r31;
	mad.lo.s32 	%r36, %r40, %r25, %r38;
	add.s32 	%r41, %r36, %r4;
	shl.b32 	%r12, %r25, 5;
	mad.lo.s32 	%r39, %r26, %r3, %r38;
	cvta.to.global.u64 	%rd1, %rd3;
	cvta.to.global.u64 	%rd2, %rd4;
	mov.f32 	%f110, 0f00000000;
$L__BB0_2:
	setp.ge.s32 	%p2, %r3, %r24;
	setp.ge.s32 	%p3, %r38, %r26;
	mov.f32 	%f108, 0f00000000;
	or.pred  	%p4, %p2, %p3;
	@%p4 bra 	$L__BB0_4;
	mul.wide.u32 	%rd6, %r39, 4;
	add.s64 	%rd7, %rd1, %rd6;
	ld.global.f32 	%f108, [%rd7];
$L__BB0_4:
	setp.ge.s32 	%p5, %r5, %r25;
	st.shared.f32 	[%r7], %f108;
	setp.ge.s32 	%p6, %r40, %r26;
	mov.f32 	%f109, 0f00000000;
	or.pred  	%p7, %p5, %p6;
	@%p7 bra 	$L__BB0_6;
	mul.wide.s32 	%rd8, %r41, 4;
	add.s64 	%rd9, %rd2, %rd8;
	ld.global.f32 	%f109, [%rd9];
$L__BB0_6:
	st.shared.f32 	[%r8], %f109;
	bar.sync 	0;
	ld.shared.f32 	%f12, [%r6];
	ld.shared.f32 	%f13, [%r9];
	fma.rn.f32 	%f14, %f12, %f13, %f110;
	ld.shared.f32 	%f15, [%r6+4];
	ld.shared.f32 	%f16, [%r9+128];
	fma.rn.f32 	%f17, %f15, %f16, %f14;
	ld.shared.f32 	%f18, [%r6+8];
	ld.shared.f32 	%f19, [%r9+256];
	fma.rn.f32 	%f20, %f18, %f19, %f17;
	ld.shared.f32 	%f21, [%r6+12];
	ld.shared.f32 	%f22, [%r9+384];
	fma.rn.f32 	%f23, %f21, %f22, %f20;
	ld.shared.f32 	%f24, [%r6+16];
	ld.shared.f32 	%f25, [%r9+512];
	fma.rn.f32 	%f26, %f24, %f25, %f23;
	ld.shared.f32 	%f27, [%r6+20];
	ld.shared.f32 	%f28, [%r9+640];
	fma.rn.f32 	%f29, %f27, %f28, %f26;
	ld.shared.f32 	%f30, [%r6+24];
	ld.shared.f32 	%f31, [%r9+768];
	fma.rn.f32 	%f32, %f30, %f31, %f29;
	ld.shared.f32 	%f33, [%r6+28];
	ld.shared.f32 	%f34, [%r9+896];
	fma.rn.f32 	%f35, %f33, %f34, %f32;
	ld.shared.f32 	%f36, [%r6+32];
	ld.shared.f32 	%f37, [%r9+1024];
	fma.rn.f32 	%f38, %f36, %f37, %f35;
	ld.shared.f32 	%f39, [%r6+36];
	ld.shared.f32 	%f40, [%r9+1152];
	fma.rn.f32 	%f41, %f39, %f40, %f38;
	ld.shared.f32 	%f42, [%r6+40];
	ld.shared.f32 	%f43, [%r9+1280];
	fma.rn.f32 	%f44, %f42, %f43, %f41;
	ld.shared.f32 	%f45, [%r6+44];
	ld.shared.f32 	%f46, [%r9+1408];
	fma.rn.f32 	%f47, %f45, %f46, %f44;
	ld.shared.f32 	%f48, [%r6+48];
	ld.shared.f32 	%f49, [%r9+1536];
	fma.rn.f32 	%f50, %f48, %f49, %f47;
	ld.shared.f32 	%f51, [%r6+52];
	ld.shared.f32 	%f52, [%r9+1664];
	fma.rn.f32 	%f53, %f51, %f52, %f50;
	ld.shared.f32 	%f54, [%r6+56];
	ld.shared.f32 	%f55, [%r9+1792];
	fma.rn.f32 	%f56, %f54, %f55, %f53;
	ld.shared.f32 	%f57, [%r6+60];
	ld.shared.f32 	%f58, [%r9+1920];
	fma.rn.f32 	%f59, %f57, %f58, %f56;
	ld.shared.f32 	%f60, [%r6+64];
	ld.shared.f32 	%f61, [%r9+2048];
	fma.rn.f32 	%f62, %f60, %f61, %f59;
	ld.shared.f32 	%f63, [%r6+68];
	ld.shared.f32 	%f64, [%r9+2176];
	fma.rn.f32 	%f65, %f63, %f64, %f62;
	ld.shared.f32 	%f66, [%r6+72];
	ld.shared.f32 	%f67, [%r9+2304];
	fma.rn.f32 	%f68, %f66, %f67, %f65;
	ld.shared.f32 	%f69, [%r6+76];
	ld.shared.f32 	%f70, [%r9+2432];
	fma.rn.f32 	%f71, %f69, %f70, %f68;
	ld.shared.f32 	%f72, [%r6+80];
	ld.shared.f32 	%f73, [%r9+2560];
	fma.rn.f32 	%f74, %f72, %f73, %f71;
	ld.shared.f32 	%f75, [%r6+84];
	ld.shared.f32 	%f76, [%r9+2688];
	fma.rn.f32 	%f77, %f75, %f76, %f74;
	ld.shared.f32 	%f78, [%r6+88];
	ld.shared.f32 	%f79, [%r9+2816];
	fma.rn.f32 	%f80, %f78, %f79, %f77;
	ld.shared.f32 	%f81, [%r6+92];
	ld.shared.f32 	%f82, [%r9+2944];
	fma.rn.f32 	%f83, %f81, %f82, %f80;
	ld.shared.f32 	%f84, [%r6+96];
	ld.shared.f32 	%f85, [%r9+3072];
	fma.rn.f32 	%f86, %f84, %f85, %f83;
	ld.shared.f32 	%f87, [%r6+100];
	ld.shared.f32 	%f88, [%r9+3200];
	fma.rn.f32 	%f89, %f87, %f88, %f86;
	ld.shared.f32 	%f90, [%r6+104];
	ld.shared.f32 	%f91, [%r9+3328];
	fma.rn.f32 	%f92, %f90, %f91, %f89;
	ld.shared.f32 	%f93, [%r6+108];
	ld.shared.f32 	%f94, [%r9+3456];
	fma.rn.f32 	%f95, %f93, %f94, %f92;
	ld.shared.f32 	%f96, [%r6+112];
	ld.shared.f32 	%f97, [%r9+3584];
	fma.rn.f32 	%f98, %f96, %f97, %f95;
	ld.shared.f32 	%f99, [%r6+116];
	ld.shared.f32 	%f100, [%r9+3712];
	fma.rn.f32 	%f101, %f99, %f100, %f98;
	ld.shared.f32 	%f102, [%r6+120];
	ld.shared.f32 	%f103, [%r9+3840];
	fma.rn.f32 	%f104, %f102, %f103, %f101;
	ld.shared.f32 	%f105, [%r6+124];
	ld.shared.f32 	%f106, [%r9+3968];
	fma.rn.f32 	%f110, %f105, %f106, %f104;
	bar.sync 	0;
	add.s32 	%r42, %r42, 1;
	setp.ne.s32 	%p8, %r42, 0;
	add.s32 	%r41, %r41, %r12;
	add.s32 	%r40, %r40, 32;
	add.s32 	%r39, %r39, 32;
	add.s32 	%r38, %r38, 32;
	@%p8 bra 	$L__BB0_2;
$L__BB0_7:
	setp.ge.s32 	%p9, %r3, %r24;
	setp.ge.s32 	%p10, %r5, %r25;
	or.pred  	%p11, %p9, %p10;
	@%p11 bra 	$L__BB0_9;
	mad.lo.s32 	%r37, %r25, %r3, %r5;
	cvta.to.global.u64 	%rd10, %rd5;
	mul.wide.s32 	%rd11, %r37, 4;
	add.s64 	%rd12, %rd10, %rd11;
	st.global.f32 	[%rd12], %f110;
$L__BB0_9:
	ret;

}
	// .globl	_Z18simple_gemm_kernelPfS_S_iii
.visible .entry _Z18simple_gemm_kernelPfS_S_iii(
	.param .u64 .ptr .align 1 _Z18simple_gemm_kernelPfS_S_iii_param_0,
	.param .u64 .ptr .align 1 _Z18simple_gemm_kernelPfS_S_iii_param_1,
	.param .u64 .ptr .align 1 _Z18simple_gemm_kernelPfS_S_iii_param_2,
	.param .u32 _Z18simple_gemm_kernelPfS_S_iii_param_3,
	.param .u32 _Z18simple_gemm_kernelPfS_S_iii_param_4,
	.param .u32 _Z18simple_gemm_kernelPfS_S_iii_param_5
)
{
	.reg .pred 	%p<13>;
	.reg .b32 	%r<41>;
	.reg .b32 	%f<68>;
	.reg .b64 	%rd<53>;

	ld.param.u64 	%rd7, [_Z18simple_gemm_kernelPfS_S_iii_param_0];
	ld.param.u64 	%rd8, [_Z18simple_gemm_kernelPfS_S_iii_param_1];
	ld.param.u64 	%rd6, [_Z18simple_gemm_kernelPfS_S_iii_param_2];
	ld.param.u32 	%r20, [_Z18simple_gemm_kernelPfS_S_iii_param_3];
	ld.param.u32 	%r18, [_Z18simple_gemm_kernelPfS_S_iii_param_4];
	ld.param.u32 	%r19, [_Z18simple_gemm_kernelPfS_S_iii_param_5];
	cvta.to.global.u64 	%rd1, %rd8;
	cvta.to.global.u64 	%rd2, %rd7;
	mov.u32 	%r21, %ctaid.y;
	mov.u32 	%r22, %ntid.y;
	mov.u32 	%r23, %tid.y;
	mad.lo.s32 	%r1, %r21, %r22, %r23;
	mov.u32 	%r24, %ctaid.x;
	mov.u32 	%r25, %ntid.x;
	mov.u32 	%r26, %tid.x;
	mad.lo.s32 	%r2, %r24, %r25, %r26;
	setp.ge.s32 	%p1, %r1, %r20;
	setp.ge.s32 	%p2, %r2, %r18;
	or.pred  	%p3, %p1, %p2;
	@%p3 bra 	$L__BB1_14;
	setp.lt.s32 	%p4, %r19, 1;
	mov.f32 	%f67, 0f00000000;
	@%p4 bra 	$L__BB1_13;
	mul.lo.s32 	%r3, %r19, %r1;
	and.b32  	%r4, %r19, 7;
	setp.lt.u32 	%p5, %r19, 8;
	mov.f32 	%f67, 0f00000000;
	mov.b32 	%r39, 0;
	@%p5 bra 	$L__BB1_5;
	and.b32  	%r39, %r19, 2147483640;
	neg.s32 	%r37, %r39;
	shl.b32 	%r7, %r18, 3;
	mul.wide.u32 	%rd9, %r3, 4;
	add.s64 	%rd10, %rd9, %rd2;
	add.s64 	%rd52, %rd10, 16;
	mov.f32 	%f67, 0f00000000;
	mul.wide.s32 	%rd13, %r18, 4;
	mov.u32 	%r36, %r2;
$L__BB1_4:
	.pragma "nounroll";
	ld.global.f32 	%f17, [%rd52+-16];
	mul.wide.s32 	%rd11, %r36, 4;
	add.s64 	%rd12, %rd1, %rd11;
	ld.global.f32 	%f18, [%rd12];
	fma.rn.f32 	%f19, %f17, %f18, %f67;
	ld.global.f32 	%f20, [%rd52+-12];
	add.s64 	%rd14, %rd12, %rd13;
	ld.global.f32 	%f21, [%rd14];
	fma.rn.f32 	%f22, %f20, %f21, %f19;
	ld.global.f32 	%f23, [%rd52+-8];
	add.s64 	%rd15, %rd14, %rd13;
	ld.global.f32 	%f24, [%rd15];
	fma.rn.f32 	%f25, %f23, %f24, %f22;
	ld.global.f32 	%f26, [%rd52+-4];
	add.s64 	%rd16, %rd15, %rd13;
	ld.global.f32 	%f27, [%rd16];
	fma.rn.f32 	%f28, %f26, %f27, %f25;
	ld.global.f32 	%f29, [%rd52];
	add.s64 	%rd17, %rd16, %rd13;
	ld.global.f32 	%f30, [%rd17];
	fma.rn.f32 	%f31, %f29, %f30, %f28;
	ld.global.f32 	%f32, [%rd52+4];
	add.s64 	%rd18, %rd17, %rd13;
	ld.global.f32 	%f33, [%rd18];
	fma.rn.f32 	%f34, %f32, %f33, %f31;
	ld.global.f32 	%f35, [%rd52+8];
	add.s64 	%rd19, %rd18, %rd13;
	ld.global.f32 	%f36, [%rd19];
	fma.rn.f32 	%f37, %f35, %f36, %f34;
	ld.global.f32 	%f38, [%rd52+12];
	add.s64 	%rd20, %rd19, %rd13;
	ld.global.f32 	%f39, [%rd20];
	fma.rn.f32 	%f67, %f38, %f39, %f37;
	add.s32 	%r37, %r37, 8;
	add.s32 	%r36, %r36, %r7;
	add.s64 	%rd52, %rd52, 32;
	setp.ne.s32 	%p6, %r37, 0;
	@%p6 bra 	$L__BB1_4;
$L__BB1_5:
	setp.eq.s32 	%p7, %r4, 0;
	@%p7 bra 	$L__BB1_13;
	and.b32  	%r13, %r19, 3;
	setp.lt.u32 	%p8, %r4, 4;
	@%p8 bra 	$L__BB1_8;
	add.s32 	%r28, %r39, %r3;
	mul.wide.u32 	%rd21, %r28, 4;
	add.s64 	%rd22, %rd2, %rd21;
	ld.global.f32 	%f41, [%rd22];
	mad.lo.s32 	%r29, %r39, %r18, %r2;
	mul.wide.s32 	%rd23, %r29, 4;
	add.s64 	%rd24, %rd1, %rd23;
	ld.global.f32 	%f42, [%rd24];
	fma.rn.f32 	%f43, %f41, %f42, %f67;
	cvt.u64.u32 	%rd25, %r3;
	cvt.u64.u32 	%rd26, %r39;
	add.s64 	%rd27, %rd26, %rd25;
	shl.b64 	%rd28, %rd27, 2;
	add.s64 	%rd29, %rd2, %rd28;
	ld.global.f32 	%f44, [%rd29+4];
	mul.wide.s32 	%rd30, %r18, 4;
	add.s64 	%rd31, %rd24, %rd30;
	ld.global.f32 	%f45, [%rd31];
	fma.rn.f32 	%f46, %f44, %f45, %f43;
	ld.global.f32 	%f47, [%rd29+8];
	add.s64 	%rd32, %rd31, %rd30;
	ld.global.f32 	%f48, [%rd32];
	fma.rn.f32 	%f49, %f47, %f48, %f46;
	ld.global.f32 	%f50, [%rd29+12];
	add.s64 	%rd33, %rd32, %rd30;
	ld.global.f32 	%f51, [%rd33];
	fma.rn.f32 	%f67, %f50, %f51, %f49;
	add.s32 	%r39, %r39, 4;
$L__BB1_8:
	setp.eq.s32 	%p9, %r13, 0;
	@%p9 bra 	$L__BB1_13;
	setp.eq.s32 	%p10, %r13, 1;
	@%p10 bra 	$L__BB1_11;
	add.s32 	%r30, %r39, %r3;
	mul.wide.u32 	%rd34, %r30, 4;
	add.s64 	%rd35, %rd2, %rd34;
	ld.global.f32 	%f53, [%rd35];
	mad.lo.s32 	%r31, %r39, %r18, %r2;
	mul.wide.s32 	%rd36, %r31, 4;
	add.s64 	%rd37, %rd1, %rd36;
	ld.global.f32 	%f54, [%rd37];
	fma.rn.f32 	%f55, %f53, %f54, %f67;
	cvt.u64.u32 	%rd38, %r3;
	cvt.u64.u32 	%rd39, %r39;
	add.s64 	%rd40, %rd39, %rd38;
	shl.b64 	%rd41, %rd40, 2;
	add.s64 	%rd42, %rd2, %rd41;
	ld.global.f32 	%f56, [%rd42+4];
	mul.wide.s32 	%rd43, %r18, 4;
	add.s64 	%rd44, %rd37, %rd43;
	ld.global.f32 	%f57, [%rd44];
	fma.rn.f32 	%f67, %f56, %f57, %f55;
	add.s32 	%r39, %r39, 2;
$L__BB1_11:
	and.b32  	%r32, %r19, 1;
	setp.eq.b32 	%p11, %r32, 1;
	not.pred 	%p12, %p11;
	@%p12 bra 	$L__BB1_13;
	add.s32 	%r33, %r39, %r3;
	mul.wide.u32 	%rd45, %r33, 4;
	add.s64 	%rd46, %rd2, %rd45;
	ld.global.f32 	%f58, [%rd46];
	mad.lo.s32 	%r34, %r39, %r18, %r2;
	mul.wide.s32 	%rd47, %r34, 4;
	add.s64 	%rd48, %rd1, %rd47;
	ld.global.f32 	%f59, [%rd48];
	fma.rn.f32 	%f67, %f58, %f59, %f67;
$L__BB1_13:
	mad.lo.s32 	%r35, %r18, %r1, %r2;
	cvta.to.global.u64 	%rd49, %rd6;
	mul.wide.s32 	%rd50, %r35, 4;
	add.s64 	%rd51, %rd49, %rd50;
	st.global.f32 	[%rd51], %f67;
$L__BB1_14:
	ret;

}


// ===== COMPILED SASS (sm_100) =====

	.target	sm_100

	.elftype	@"ET_EXEC"


//--------------------- .note.nv.tkinfo           --------------------------
	.section	.note.nv.tkinfo,"",@"SHT_NOTE"
	.sectionflags	@"SHF_NOTE_NV_TKINFO"
	.tkinfo
        /*0018*/ 	.word	0x00000002
        /*0030*/ 	.string	""
        /*0030*/ 	.string	"ptxas"
        /*0030*/ 	.string	"Cuda compilation tools, release 13.0, V13.0.88"
        /*0030*/ 	.string	"Build cuda_13.0.r13.0/compiler.36424714_0"
        /*0030*/ 	.string	"-arch sm_100 -m 64 "



//--------------------- .note.nv.cuinfo           --------------------------
	.section	.note.nv.cuinfo,"",@"SHT_NOTE"
	.sectionflags	@"SHF_NOTE_NV_CUINFO"
        /*0018*/ 	.short	0x0002
        /*001a*/ 	.short	0x0064
        /*001c*/ 	.short	0x0082
	.zero		2


//--------------------- .nv.info                  --------------------------
	.section	.nv.info,"",@"SHT_CUDA_INFO"
	.align	4


	//----- nvinfo : EIATTR_REGCOUNT
	.align		4
        /*0000*/ 	.byte	0x04, 0x2f
        /*0002*/ 	.short	(.L_1 - .L_0)
	.align		4
.L_0:
        /*0004*/ 	.word	index@(_Z17tiled_gemm_kernelPfS_S_iii)
        /*0008*/ 	.word	0x00000020


	//----- nvinfo : EIATTR_FRAME_SIZE
	.align		4
.L_1:
        /*000c*/ 	.byte	0x04, 0x11
        /*000e*/ 	.short	(.L_3 - .L_2)
	.align		4
.L_2:
        /*0010*/ 	.word	index@(_Z17tiled_gemm_kernelPfS_S_iii)
        /*0014*/ 	.word	0x00000000


	//----- nvinfo : EIATTR_REGCOUNT
	.align		4
.L_3:
        /*0018*/ 	.byte	0x04, 0x2f
        /*001a*/ 	.short	(.L_5 - .L_4)
	.align		4
.L_4:
        /*001c*/ 	.word	index@(_Z18simple_gemm_kernelPfS_S_iii)
        /*0020*/ 	.word	0x00000020


	//----- nvinfo : EIATTR_FRAME_SIZE
	.align		4
.L_5:
        /*0024*/ 	.byte	0x04, 0x11
        /*0026*/ 	.short	(.L_7 - .L_6)
	.align		4
.L_6:
        /*0028*/ 	.word	index@(_Z18simple_gemm_kernelPfS_S_iii)
        /*002c*/ 	.word	0x00000000


	//----- nvinfo : EIATTR_MIN_STACK_SIZE
	.align		4
.L_7:
        /*0030*/ 	.byte	0x04, 0x12
        /*0032*/ 	.short	(.L_9 - .L_8)
	.align		4
.L_8:
        /*0034*/ 	.word	index@(_Z18simple_gemm_kernelPfS_S_iii)
        /*0038*/ 	.word	0x00000000


	//----- nvinfo : EIATTR_MIN_STACK_SIZE
	.align		4
.L_9:
        /*003c*/ 	.byte	0x04, 0x12
        /*003e*/ 	.short	(.L_11 - .L_10)
	.align		4
.L_10:
        /*0040*/ 	.word	index@(_Z17tiled_gemm_kernelPfS_S_iii)
        /*0044*/ 	.word	0x00000000
.L_11:


//--------------------- .nv.compat                --------------------------
	.section	.nv.compat,"",@"SHT_CUDA_COMPAT_INFO"
	.align	4
        /*0000*/ 	.byte	0x02, 0x09, 0x00, 0x00, 0x02, 0x02, 0x01, 0x00, 0x02, 0x05, 0x05, 0x00, 0x03, 0x07, 0x01, 0x01
        /*0010*/ 	.byte	0x02, 0x03, 0x00, 0x00, 0x02, 0x06, 0x01, 0x00, 0x04, 0x0b, 0x08, 0x00, 0x09, 0x00, 0x00, 0x00
        /*0020*/ 	.byte	0x00, 0x00, 0x00, 0x00


//--------------------- .nv.info._Z18simple_gemm_kernelPfS_S_iii --------------------------
	.section	.nv.info._Z18simple_gemm_kernelPfS_S_iii,"",@"SHT_CUDA_INFO"
	.sectionflags	@""
	.align	4


	//----- nvinfo : EIATTR_CUDA_API_VERSION
	.align		4
        /*0000*/ 	.byte	0x04, 0x37
        /*0002*/ 	.short	(.L_13 - .L_12)
.L_12:
        /*0004*/ 	.word	0x00000082


	//----- nvinfo : EIATTR_KPARAM_INFO
	.align		4
.L_13:
        /*0008*/ 	.byte	0x04, 0x17
        /*000a*/ 	.short	(.L_15 - .L_14)
.L_14:
        /*000c*/ 	.word	0x00000000
        /*0010*/ 	.short	0x0005
        /*0012*/ 	.short	0x0020
        /*0014*/ 	.byte	0x00, 0xf0, 0x11, 0x00


	//----- nvinfo : EIATTR_KPARAM_INFO
	.align		4
.L_15:
        /*0018*/ 	.byte	0x04, 0x17
        /*001a*/ 	.short	(.L_17 - .L_16)
.L_16:
        /*001c*/ 	.word	0x00000000
        /*0020*/ 	.short	0x0004
        /*0022*/ 	.short	0x001c
        /*0024*/ 	.byte	0x00, 0xf0, 0x11, 0x00


	//----- nvinfo : EIATTR_KPARAM_INFO
	.align		4
.L_17:
        /*0028*/ 	.byte	0x04, 0x17
        /*002a*/ 	.short	(.L_19 - .L_18)
.L_18:
        /*002c*/ 	.word	0x00000000
        /*0030*/ 	.short	0x0003
        /*0032*/ 	.short	0x0018
        /*0034*/ 	.byte	0x00, 0xf0, 0x11, 0x00


	//----- nvinfo : EIATTR_KPARAM_INFO
	.align		4
.L_19:
        /*0038*/ 	.byte	0x04, 0x17
        /*003a*/ 	.short	(.L_21 - .L_20)
.L_20:
        /*003c*/ 	.word	0x00000000
        /*0040*/ 	.short	0x0002
        /*0042*/ 	.short	0x0010
        /*0044*/ 	.byte	0x00, 0xf5, 0x21, 0x00


	//----- nvinfo : EIATTR_KPARAM_INFO
	.align		4
.L_21:
        /*0048*/ 	.byte	0x04, 0x17
        /*004a*/ 	.short	(.L_23 - .L_22)
.L_22:
        /*004c*/ 	.word	0x00000000
        /*0050*/ 	.short	0x0001
        /*0052*/ 	.short	0x0008
        /*0054*/ 	.byte	0x00, 0xf5, 0x21, 0x00


	//----- nvinfo : EIATTR_KPARAM_INFO
	.align		4
.L_23:
        /*0058*/ 	.byte	0x04, 0x17
        /*005a*/ 	.short	(.L_25 - .L_24)
.L_24:
        /*005c*/ 	.word	0x00000000
        /*0060*/ 	.short	0x0000
        /*0062*/ 	.short	0x0000
        /*0064*/ 	.byte	0x00, 0xf5, 0x21, 0x00


	//----- nvinfo : EIATTR_SPARSE_MMA_MASK
	.align		4
.L_25:
        /*0068*/ 	.byte	0x03, 0x50
        /*006a*/ 	.short	0x0000


	//----- nvinfo : EIATTR_MAXREG_COUNT
	.align		4
        /*006c*/ 	.byte	0x03, 0x1b
        /*006e*/ 	.short	0x00ff


	//----- nvinfo : EIATTR_MERCURY_ISA_VERSION
	.align		4
        /*0070*/ 	.byte	0x03, 0x5f
        /*0072*/ 	.short	0x0101


	//----- nvinfo : EIATTR_VRC_CTA_INIT_COUNT
	.align		4
        /*0074*/ 	.byte	0x02, 0x4a
	.zero		1
	.zero		1


	//----- nvinfo : EIATTR_EXIT_INSTR_OFFSETS
	.align		4
        /*0078*/ 	.byte	0x04, 0x1c
        /*007a*/ 	.short	(.L_27 - .L_26)


	//   ....[0]....
.L_26:
        /*007c*/ 	.word	0x000000c0


	//   ....[1]....
        /*0080*/ 	.word	0x000008e0


	//----- nvinfo : EIATTR_CBANK_PARAM_SIZE
	.align		4
.L_27:
        /*0084*/ 	.byte	0x03, 0x19
        /*0086*/ 	.short	0x0024


	//----- nvinfo : EIATTR_PARAM_CBANK
	.align		4
        /*0088*/ 	.byte	0x04, 0x0a
        /*008a*/ 	.short	(.L_29 - .L_28)
	.align		4
.L_28:
        /*008c*/ 	.word	index@(.nv.constant0._Z18simple_gemm_kernelPfS_S_iii)
        /*0090*/ 	.short	0x0380
        /*0092*/ 	.short	0x0024


	//----- nvinfo : EIATTR_SW_WAR
	.align		4
.L_29:
        /*0094*/ 	.byte	0x04, 0x36
        /*0096*/ 	.short	(.L_31 - .L_30)
.L_30:
        /*0098*/ 	.word	0x00000008
.L_31:


//--------------------- .nv.info._Z17tiled_gemm_kernelPfS_S_iii --------------------------
	.section	.nv.info._Z17tiled_gemm_kernelPfS_S_iii,"",@"SHT_CUDA_INFO"
	.sectionflags	@""
	.align	4


	//----- nvinfo : EIATTR_CUDA_API_VERSION
	.align		4
        /*0000*/ 	.byte	0x04, 0x37
        /*0002*/ 	.short	(.L_33 - .L_32)
.L_32:
        /*0004*/ 	.word	0x00000082


	//----- nvinfo : EIATTR_KPARAM_INFO
	.align		4
.L_33:
        /*0008*/ 	.byte	0x04, 0x17
        /*000a*/ 	.short	(.L_35 - .L_34)
.L_34:
        /*000c*/ 	.word	0x00000000
        /*0010*/ 	.short	0x0005
        /*0012*/ 	.short	0x0020
        /*0014*/ 	.byte	0x00, 0xf0, 0x11, 0x00


	//----- nvinfo : EIATTR_KPARAM_INFO
	.align		4
.L_35:
        /*0018*/ 	.byte	0x04, 0x17
        /*001a*/ 	.short	(.L_37 - .L_36)
.L_36:
        /*001c*/ 	.word	0x00000000
        /*0020*/ 	.short	0x0004
        /*0022*/ 	.short	0x001c
        /*0024*/ 	.byte	0x00, 0xf0, 0x11, 0x00


	//----- nvinfo : EIATTR_KPARAM_INFO
	.align		4
.L_37:
        /*0028*/ 	.byte	0x04, 0x17
        /*002a*/ 	.short	(.L_39 - .L_38)
.L_38:
        /*002c*/ 	.word	0x00000000
        /*0030*/ 	.short	0x0003
        /*0032*/ 	.short	0x0018
        /*0034*/ 	.byte	0x00, 0xf0, 0x11, 0x00


	//----- nvinfo : EIATTR_KPARAM_INFO
	.align		4
.L_39:
        /*0038*/ 	.byte	0x04, 0x17
        /*003a*/ 	.short	(.L_41 - .L_40)
.L_40:
        /*003c*/ 	.word	0x00000000
        /*0040*/ 	.short	0x0002
        /*0042*/ 	.short	0x0010
        /*0044*/ 	.byte	0x00, 0xf5, 0x21, 0x00


	//----- nvinfo : EIATTR_KPARAM_INFO
	.align		4
.L_41:
        /*0048*/ 	.byte	0x04, 0x17
        /*004a*/ 	.short	(.L_43 - .L_42)
.L_42:
        /*004c*/ 	.word	0x00000000
        /*0050*/ 	.short	0x0001
        /*0052*/ 	.short	0x0008
        /*0054*/ 	.byte	0x00, 0xf5, 0x21, 0x00


	//----- nvinfo : EIATTR_KPARAM_INFO
	.align		4
.L_43:
        /*0058*/ 	.byte	0x04, 0x17
        /*005a*/ 	.short	(.L_45 - .L_44)
.L_44:
        /*005c*/ 	.word	0x00000000
        /*0060*/ 	.short	0x0000
        /*0062*/ 	.short	0x0000
        /*0064*/ 	.byte	0x00, 0xf5, 0x21, 0x00


	//----- nvinfo : EIATTR_SPARSE_MMA_MASK
	.align		4
.L_45:
        /*0068*/ 	.byte	0x03, 0x50
        /*006a*/ 	.short	0x0000


	//----- nvinfo : EIATTR_MAXREG_COUNT
	.align		4
        /*006c*/ 	.byte	0x03, 0x1b
        /*006e*/ 	.short	0x00ff


	//----- nvinfo : EIATTR_NUM_BARRIERS
	.align		4
        /*0070*/ 	.byte	0x02, 0x4c
        /*0072*/ 	.byte	0x01
	.zero		1


	//----- nvinfo : EIATTR_MERCURY_ISA_VERSION
	.align		4
        /*0074*/ 	.byte	0x03, 0x5f
        /*0076*/ 	.short	0x0101


	//----- nvinfo : EIATTR_VRC_CTA_INIT_COUNT
	.align		4
        /*0078*/ 	.byte	0x02, 0x4a
	.zero		1
	.zero		1


	//----- nvinfo : EIATTR_EXIT_INSTR_OFFSETS
	.align		4
        /*007c*/ 	.byte	0x04, 0x1c
        /*007e*/ 	.short	(.L_47 - .L_46)


	//   ....[0]....
.L_46:
        /*0080*/ 	.word	0x00000820


	//   ....[1]....
        /*0084*/ 	.word	0x00000870


	//----- nvinfo : EIATTR_CBANK_PARAM_SIZE
	.align		4
.L_47:
        /*0088*/ 	.byte	0x03, 0x19
        /*008a*/ 	.short	0x0024


	//----- nvinfo : EIATTR_PARAM_CBANK
	.align		4
        /*008c*/ 	.byte	0x04, 0x0a
        /*008e*/ 	.short	(.L_49 - .L_48)
	.align		4
.L_48:
        /*0090*/ 	.word	index@(.nv.constant0._Z17tiled_gemm_kernelPfS_S_iii)
        /*0094*/ 	.short	0x0380
        /*0096*/ 	.short	0x0024


	//----- nvinfo : EIATTR_SW_WAR
	.align		4
.L_49:
        /*0098*/ 	.byte	0x04, 0x36
        /*009a*/ 	.short	(.L_51 - .L_50)
.L_50:
        /*009c*/ 	.word	0x00000008
.L_51:


//--------------------- .nv.callgraph             --------------------------
	.section	.nv.callgraph,"",@"SHT_CUDA_CALLGRAPH"
	.align	4
	.sectionentsize	8
	.align		4
        /*0000*/ 	.word	0x00000000
	.align		4
        /*0004*/ 	.word	0xffffffff
	.align		4
        /*0008*/ 	.word	0x00000000
	.align		4
        /*000c*/ 	.word	0xfffffffe
	.align		4
        /*0010*/ 	.word	0x00000000
	.align		4
        /*0014*/ 	.word	0xfffffffd
	.align		4
        /*0018*/ 	.word	0x00000000
	.align		4
        /*001c*/ 	.word	0xfffffffc


//--------------------- .text._Z18simple_gemm_kernelPfS_S_iii --------------------------
	.section	.text._Z18simple_gemm_kernelPfS_S_iii,"ax",@progbits
	.align	128
        .global         _Z18simple_gemm_kernelPfS_S_iii
        .type           _Z18simple_gemm_kernelPfS_S_iii,@function
        .size           _Z18simple_gemm_kernelPfS_S_iii,(.L_x_8 - _Z18simple_gemm_kernelPfS_S_iii)
        .other          _Z18simple_gemm_kernelPfS_S_iii,@"STO_CUDA_ENTRY STV_DEFAULT"
_Z18simple_gemm_kernelPfS_S_iii:
.text._Z18simple_gemm_kernelPfS_S_iii:
[----:B------:R-:W-:Y:S01]  /*0000*/  LDC R1, c[0x0][0x37c] ;  /* 0x0000df00ff017b82 */ /* 0x000fe20000000800 */
[----:B------:R-:W0:Y:S07]  /*0010*/  S2R R5, SR_TID.X ;  /* 0x0000000000057919 */ /* 0x000e2e0000002100 */
[----:B------:R-:W1:Y:S01]  /*0020*/  LDC R19, c[0x0][0x364] ;  /* 0x0000d900ff137b82 */ /* 0x000e620000000800 */
[----:B------:R-:W1:Y:S07]  /*0030*/  S2R R4, SR_TID.Y ;  /* 0x0000000000047919 */ /* 0x000e6e0000002200 */
[----:B------:R-:W0:Y:S08]  /*0040*/  S2UR UR5, SR_CTAID.X ;  /* 0x00000000000579c3 */ /* 0x000e300000002500 */
[----:B------:R-:W0:Y:S08]  /*0050*/  LDC R0, c[0x0][0x360] ;  /* 0x0000d800ff007b82 */ /* 0x000e300000000800 */
[----:B------:R-:W1:Y:S08]  /*0060*/  S2UR UR4, SR_CTAID.Y ;  /* 0x00000000000479c3 */ /* 0x000e700000002600 */
[----:B------:R-:W2:Y:S01]  /*0070*/  LDC.64 R2, c[0x0][0x398] ;  /* 0x0000e600ff027b82 */ /* 0x000ea20000000a00 */
[----:B0-----:R-:W-:-:S02]  /*0080*/  IMAD R0, R0, UR5, R5 ;  /* 0x0000000500007c24 */ /* 0x001fc4000f8e0205 */
[----:B-1----:R-:W-:-:S03]  /*0090*/  IMAD R19, R19, UR4, R4 ;  /* 0x0000000413137c24 */ /* 0x002fc6000f8e0204 */
[----:B--2---:R-:W-:-:S04]  /*00a0*/  ISETP.GE.AND P0, PT, R0, R3, PT ;  /* 0x000000030000720c */ /* 0x004fc80003f06270 */
[----:B------:R-:W-:-:S13]  /*00b0*/  ISETP.GE.OR P0, PT, R19, R2, P0 ;  /* 0x000000021300720c */ /* 0x000fda0000706670 */
[----:B------:R-:W-:Y:S05]  /*00c0*/  @P0 EXIT ;  /* 0x000000000000094d */ /* 0x000fea0003800000 */
[----:B------:R-:W0:Y:S01]  /*00d0*/  LDC R2, c[0x0][0x3a0] ;  /* 0x0000e800ff027b82 */ /* 0x000e220000000800 */
[----:B------:R-:W1:Y:S01]  /*00e0*/  LDCU.64 UR4, c[0x0][0x358] ;  /* 0x00006b00ff0477ac */ /* 0x000e620008000a00 */
[----:B------:R-:W-:Y:S01]  /*00f0*/  HFMA2 R24, -RZ, RZ, 0, 0 ;  /* 0x00000000ff187431 */ /* 0x000fe200000001ff */
[----:B0-----:R-:W-:-:S13]  /*0100*/  ISETP.GE.AND P0, PT, R2, 0x1, PT ;  /* 0x000000010200780c */ /* 0x001fda0003f06270 */
[----:B-1----:R-:W-:Y:S05]  /*0110*/  @!P0 BRA `(.L_x_0) ;  /* 0x0000000400e08947 */ /* 0x002fea0003800000 */
[C---:B------:R-:W-:Y:S01]  /*0120*/  ISETP.GE.U32.AND P1, PT, R2.reuse, 0x8, PT ;  /* 0x000000080200780c */ /* 0x040fe20003f26070 */
[----:B------:R-:W-:Y:S01]  /*0130*/  IMAD R20, R19, R2, RZ ;  /* 0x0000000213147224 */ /* 0x000fe200078e02ff */
[----:B------:R-:W-:Y:S02]  /*0140*/  LOP3.LUT R27, R2, 0x7, RZ, 0xc0, !PT ;  /* 0x00000007021b7812 */ /* 0x000fe400078ec0ff */
[----:B------:R-:W-:Y:S02]  /*0150*/  MOV R24, RZ ;  /* 0x000000ff00187202 */ /* 0x000fe40000000f00 */
[----:B------:R-:W-:Y:S02]  /*0160*/  ISETP.NE.AND P0, PT, R27, RZ, PT ;  /* 0x000000ff1b00720c */ /* 0x000fe40003f05270 */
[----:B------:R-:W-:-:S05]  /*0170*/  MOV R21, RZ ;  /* 0x000000ff00157202 */ /* 0x000fca0000000f00 */
[----:B------:R-:W-:Y:S06]  /*0180*/  @!P1 BRA `(.L_x_1) ;  /* 0x0000000000c49947 */ /* 0x000fec0003800000 */
[----:B------:R-:W0:Y:S01]  /*0190*/  LDC.64 R4, c[0x0][0x380] ;  /* 0x0000e000ff047b82 */ /* 0x000e220000000a00 */
[----:B------:R-:W-:Y:S02]  /*01a0*/  LOP3.LUT R21, R2, 0x7ffffff8, RZ, 0xc0, !PT ;  /* 0x7ffffff802157812 */ /* 0x000fe400078ec0ff */
[----:B------:R-:W-:Y:S02]  /*01b0*/  MOV R24, RZ ;  /* 0x000000ff00187202 */ /* 0x000fe40000000f00 */
[----:B------:R-:W-:Y:S02]  /*01c0*/  MOV R18, R0 ;  /* 0x0000000000127202 */ /* 0x000fe40000000f00 */
[----:B------:R-:W-:Y:S01]  /*01d0*/  IADD3 R22, PT, PT, -R21, RZ, RZ ;  /* 0x000000ff15167210 */ /* 0x000fe20007ffe1ff */
[----:B0-----:R-:W-:-:S03]  /*01e0*/  IMAD.WIDE.U32 R4, R20, 0x4, R4 ;  /* 0x0000000414047825 */ /* 0x001fc600078e0004 */
[----:B------:R-:W-:-:S04]  /*01f0*/  IADD3 R6, P1, PT, R4, 0x10, RZ ;  /* 0x0000001004067810 */ /* 0x000fc80007f3e0ff */
[----:B------:R-:W-:-:S09]  /*0200*/  IADD3.X R7, PT, PT, RZ, R5, RZ, P1, !PT ;  /* 0x00000005ff077210 */ /* 0x000fd20000ffe4ff */
.L_x_2:
[----:B------:R-:W0:Y:S01]  /*0210*/  LDC.64 R16, c[0x0][0x388] ;  /* 0x0000e200ff107b82 */ /* 0x000e220000000a00 */
[----:B------:R-:W-:Y:S02]  /*0220*/  MOV R4, R6 ;  /* 0x0000000600047202 */ /* 0x000fe40000000f00 */
[----:B------:R-:W-:-:S05]  /*0230*/  MOV R5, R7 ;  /* 0x0000000700057202 */ /* 0x000fca0000000f00 */
[----:B------:R-:W2:Y:S04]  /*0240*/  LDG.E R25, desc[UR4][R4.64+-0x10] ;  /* 0xfffff00404197981 */ /* 0x000ea8000c1e1900 */
[----:B------:R-:W3:Y:S04]  /*0250*/  LDG.E R23, desc[UR4][R4.64+-0xc] ;  /* 0xfffff40404177981 */ /* 0x000ee8000c1e1900 */
[----:B------:R-:W4:Y:S04]  /*0260*/  LDG.E R29, desc[UR4][R4.64+-0x8] ;  /* 0xfffff804041d7981 */ /* 0x000f28000c1e1900 */
[----:B------:R-:W5:Y:S01]  /*0270*/  LDG.E R28, desc[UR4][R4.64+-0x4] ;  /* 0xfffffc04041c7981 */ /* 0x000f62000c1e1900 */
[----:B0-----:R-:W-:-:S05]  /*0280*/  IMAD.WIDE R16, R18, 0x4, R16 ;  /* 0x0000000412107825 */ /* 0x001fca00078e0210 */
[----:B------:R0:W2:Y:S01]  /*0290*/  LDG.E R26, desc[UR4][R16.64] ;  /* 0x00000004101a7981 */ /* 0x0000a2000c1e1900 */
[----:B------:R-:W-:-:S04]  /*02a0*/  IMAD.WIDE R14, R3, 0x4, R16 ;  /* 0x00000004030e7825 */ /* 0x000fc800078e0210 */
[C---:B------:R-:W-:Y:S02]  /*02b0*/  IMAD.WIDE R6, R3.reuse, 0x4, R14 ;  /* 0x0000000403067825 */ /* 0x040fe400078e020e */
[----:B------:R-:W3:Y:S02]  /*02c0*/  LDG.E R14, desc[UR4][R14.64] ;  /* 0x000000040e0e7981 */ /* 0x000ee4000c1e1900 */
[C---:B------:R-:W-:Y:S02]  /*02d0*/  IMAD.WIDE R10, R3.reuse, 0x4, R6 ;  /* 0x00000004030a7825 */ /* 0x040fe400078e0206 */
[----:B------:R-:W4:Y:S02]  /*02e0*/  LDG.E R6, desc[UR4][R6.64] ;  /* 0x0000000406067981 */ /* 0x000f24000c1e1900 */
[C---:B------:R-:W-:Y:S02]  /*02f0*/  IMAD.WIDE R8, R3.reuse, 0x4, R10 ;  /* 0x0000000403087825 */ /* 0x040fe400078e020a */
[----:B------:R-:W5:Y:S02]  /*0300*/  LDG.E R10, desc[UR4][R10.64] ;  /* 0x000000040a0a7981 */ /* 0x000f64000c1e1900 */
[----:B------:R-:W-:-:S02]  /*0310*/  IMAD.WIDE R12, R3, 0x4, R8 ;  /* 0x00000004030c7825 */ /* 0x000fc400078e0208 */
[----:B------:R-:W5:Y:S04]  /*0320*/  LDG.E R7, desc[UR4][R4.64] ;  /* 0x0000000404077981 */ /* 0x000f68000c1e1900 */
[----:B------:R-:W5:Y:S01]  /*0330*/  LDG.E R8, desc[UR4][R8.64] ;  /* 0x0000000408087981 */ /* 0x000f62000c1e1900 */
[----:B0-----:R-:W-:-:S03]  /*0340*/  IMAD.WIDE R16, R3, 0x4, R12 ;  /* 0x0000000403107825 */ /* 0x001fc600078e020c */
[----:B------:R-:W5:Y:S04]  /*0350*/  LDG.E R12, desc[UR4][R12.64] ;  /* 0x000000040c0c7981 */ /* 0x000f68000c1e1900 */
[----:B------:R-:W5:Y:S04]  /*0360*/  LDG.E R15, desc[UR4][R16.64] ;  /* 0x00000004100f7981 */ /* 0x000f68000c1e1900 */
[----:B------:R-:W5:Y:S04]  /*0370*/  LDG.E R9, desc[UR4][R4.64+0x4] ;  /* 0x0000040404097981 */ /* 0x000f68000c1e1900 */
[----:B------:R-:W5:Y:S01]  /*0380*/  LDG.E R11, desc[UR4][R4.64+0xc] ;  /* 0x00000c04040b7981 */ /* 0x000f62000c1e1900 */
[----:B--2---:R-:W-:Y:S01]  /*0390*/  FFMA R26, R25, R26, R24 ;  /* 0x0000001a191a7223 */ /* 0x004fe20000000018 */
[----:B------:R-:W-:-:S02]  /*03a0*/  IMAD.WIDE R24, R3, 0x4, R16 ;  /* 0x0000000403187825 */ /* 0x000fc400078e0210 */
[----:B------:R-:W2:Y:S04]  /*03b0*/  LDG.E R16, desc[UR4][R4.64+0x8] ;  /* 0x0000080404107981 */ /* 0x000ea8000c1e1900 */
[----:B------:R-:W2:Y:S01]  /*03c0*/  LDG.E R24, desc[UR4][R24.64] ;  /* 0x0000000418187981 */ /* 0x000ea2000c1e1900 */
[----:B---3--:R-:W-:Y:S01]  /*03d0*/  FFMA R14, R23, R14, R26 ;  /* 0x0000000e170e7223 */ /* 0x008fe2000000001a */
[----:B------:R-:W-:-:S03]  /*03e0*/  IADD3 R22, PT, PT, R22, 0x8, RZ ;  /* 0x0000000816167810 */ /* 0x000fc60007ffe0ff */
[----:B----4-:R-:W-:Y:S01]  /*03f0*/  FFMA R29, R29, R6, R14 ;  /* 0x000000061d1d7223 */ /* 0x010fe2000000000e */
[----:B------:R-:W-:-:S03]  /*0400*/  ISETP.NE.AND P1, PT, R22, RZ, PT ;  /* 0x000000ff1600720c */ /* 0x000fc60003f25270 */
[----:B-----5:R-:W-:Y:S01]  /*0410*/  FFMA R10, R28, R10, R29 ;  /* 0x0000000a1c0a7223 */ /* 0x020fe2000000001d */
[----:B------:R-:W-:-:S03]  /*0420*/  IADD3 R6, P2, PT, R4, 0x20, RZ ;  /* 0x0000002004067810 */ /* 0x000fc60007f5e0ff */
[----:B------:R-:W-:Y:S01]  /*0430*/  FFMA R8, R7, R8, R10 ;  /* 0x0000000807087223 */ /* 0x000fe2000000000a */
[----:B------:R-:W-:Y:S02]  /*0440*/  IADD3.X R7, PT, PT, RZ, R5, RZ, P2, !PT ;  /* 0x00000005ff077210 */ /* 0x000fe400017fe4ff */
[----:B------:R-:W-:Y:S01]  /*0450*/  LEA R18, R3, R18, 0x3 ;  /* 0x0000001203127211 */ /* 0x000fe200078e18ff */
[----:B------:R-:W-:-:S04]  /*0460*/  FFMA R9, R9, R12, R8 ;  /* 0x0000000c09097223 */ /* 0x000fc80000000008 */
[----:B--2---:R-:W-:-:S04]  /*0470*/  FFMA R16, R16, R15, R9 ;  /* 0x0000000f10107223 */ /* 0x004fc80000000009 */
[----:B------:R-:W-:Y:S01]  /*0480*/  FFMA R24, R11, R24, R16 ;  /* 0x000000180b187223 */ /* 0x000fe20000000010 */
[----:B------:R-:W-:Y:S06]  /*0490*/  @P1 BRA `(.L_x_2) ;  /* 0xfffffffc005c1947 */ /* 0x000fec000383ffff */
.L_x_1:
[----:B------:R-:W-:Y:S05]  /*04a0*/  @!P0 BRA `(.L_x_0) ;  /* 0x0000000000fc8947 */ /* 0x000fea0003800000 */
[----:B------:R-:W-:Y:S02]  /*04b0*/  ISETP.GE.U32.AND P1, PT, R27, 0x4, PT ;  /* 0x000000041b00780c */ /* 0x000fe40003f26070 */
[----:B------:R-:W-:-:S04]  /*04c0*/  LOP3.LUT R16, R2, 0x3, RZ, 0xc0, !PT ;  /* 0x0000000302107812 */ /* 0x000fc800078ec0ff */
[----:B------:R-:W-:-:S07]  /*04d0*/  ISETP.NE.AND P0, PT, R16, RZ, PT ;  /* 0x000000ff1000720c */ /* 0x000fce0003f05270 */
[----:B------:R-:W-:Y:S06]  /*04e0*/  @!P1 BRA `(.L_x_3) ;  /* 0x00000000006c9947 */ /* 0x000fec0003800000 */
[----:B------:R-:W0:Y:S01]  /*04f0*/  LDC.64 R6, c[0x0][0x388] ;  /* 0x0000e200ff067b82 */ /* 0x000e220000000a00 */
[----:B------:R-:W1:Y:S01]  /*0500*/  LDCU.64 UR6, c[0x0][0x380] ;  /* 0x00007000ff0677ac */ /* 0x000e620008000a00 */
[----:B------:R-:W-:Y:S01]  /*0510*/  IMAD R9, R21, R3, R0 ;  /* 0x0000000315097224 */ /* 0x000fe200078e0200 */
[CC--:B------:R-:W-:Y:S02]  /*0520*/  IADD3 R5, PT, PT, R20.reuse, R21.reuse, RZ ;  /* 0x0000001514057210 */ /* 0x0c0fe40007ffe0ff */
[----:B------:R-:W-:-:S03]  /*0530*/  IADD3 R10, P1, PT, R20, R21, RZ ;  /* 0x00000015140a7210 */ /* 0x000fc60007f3e0ff */
[----:B------:R-:W2:Y:S01]  /*0540*/  LDC.64 R14, c[0x0][0x380] ;  /* 0x0000e000ff0e7b82 */ /* 0x000ea20000000a00 */
[----:B0-----:R-:W-:-:S04]  /*0550*/  IMAD.WIDE R6, R9, 0x4, R6 ;  /* 0x0000000409067825 */ /* 0x001fc800078e0206 */
[----:B------:R-:W-:Y:S02]  /*0560*/  IMAD.WIDE R8, R3, 0x4, R6 ;  /* 0x0000000403087825 */ /* 0x000fe400078e0206 */
[----:B------:R-:W3:Y:S02]  /*0570*/  LDG.E R6, desc[UR4][R6.64] ;  /* 0x0000000406067981 */ /* 0x000ee4000c1e1900 */
[----:B--2---:R-:W-:Y:S01]  /*0580*/  IMAD.WIDE.U32 R14, R5, 0x4, R14 ;  /* 0x00000004050e7825 */ /* 0x004fe200078e000e */
[----:B------:R-:W-:Y:S02]  /*0590*/  IADD3.X R5, PT, PT, RZ, RZ, RZ, P1, !PT ;  /* 0x000000ffff057210 */ /* 0x000fe40000ffe4ff */
[----:B-1----:R-:W-:-:S03]  /*05a0*/  LEA R4, P1, R10, UR6, 0x2 ;  /* 0x000000060a047c11 */ /* 0x002fc6000f8210ff */
[----:B------:R-:W3:Y:S01]  /*05b0*/  LDG.E R15, desc[UR4][R14.64] ;  /* 0x000000040e0f7981 */ /* 0x000ee2000c1e1900 */
[----:B------:R-:W-:Y:S01]  /*05c0*/  LEA.HI.X R5, R10, UR7, R5, 0x2, P1 ;  /* 0x000000070a057c11 */ /* 0x000fe200088f1405 */
[C---:B------:R-:W-:Y:S02]  /*05d0*/  IMAD.WIDE R10, R3.reuse, 0x4, R8 ;  /* 0x00000004030a7825 */ /* 0x040fe400078e0208 */
[----:B------:R-:W2:Y:S04]  /*05e0*/  LDG.E R8, desc[UR4][R8.64] ;  /* 0x0000000408087981 */ /* 0x000ea8000c1e1900 */
[----:B------:R-:W2:Y:S01]  /*05f0*/  LDG.E R17, desc[UR4][R4.64+0x4] ;  /* 0x0000040404117981 */ /* 0x000ea2000c1e1900 */
[----:B------:R-:W-:-:S03]  /*0600*/  IMAD.WIDE R12, R3, 0x4, R10 ;  /* 0x00000004030c7825 */ /* 0x000fc600078e020a */
[----:B------:R-:W4:Y:S04]  /*0610*/  LDG.E R22, desc[UR4][R10.64] ;  /* 0x000000040a167981 */ /* 0x000f28000c1e1900 */
[----:B------:R-:W4:Y:S04]  /*0620*/  LDG.E R18, desc[UR4][R4.64+0x8] ;  /* 0x0000080404127981 */ /* 0x000f28000c1e1900 */
[----:B------:R-:W5:Y:S04]  /*0630*/  LDG.E R26, desc[UR4][R4.64+0xc] ;  /* 0x00000c04041a7981 */ /* 0x000f68000c1e1900 */
[----:B------:R-:W5:Y:S01]  /*0640*/  LDG.E R12, desc[UR4][R12.64] ;  /* 0x000000040c0c7981 */ /* 0x000f62000c1e1900 */
[----:B------:R-:W-:Y:S01]  /*0650*/  IADD3 R21, PT, PT, R21, 0x4, RZ ;  /* 0x0000000415157810 */ /* 0x000fe20007ffe0ff */
[----:B---3--:R-:W-:-:S04]  /*0660*/  FFMA R24, R15, R6, R24 ;  /* 0x000000060f187223 */ /* 0x008fc80000000018 */
[----:B--2---:R-:W-:-:S04]  /*0670*/  FFMA R17, R17, R8, R24 ;  /* 0x0000000811117223 */ /* 0x004fc80000000018 */
[----:B----4-:R-:W-:-:S04]  /*0680*/  FFMA R17, R18, R22, R17 ;  /* 0x0000001612117223 */ /* 0x010fc80000000011 */
[----:B-----5:R-:W-:-:S07]  /*0690*/  FFMA R24, R26, R12, R17 ;  /* 0x0000000c1a187223 */ /* 0x020fce0000000011 */
.L_x_3:
[----:B------:R-:W-:Y:S05]  /*06a0*/  @!P0 BRA `(.L_x_0) ;  /* 0x00000000007c8947 */ /* 0x000fea0003800000 */
[----:B------:R-:W-:Y:S01]  /*06b0*/  ISETP.NE.AND P1, PT, R16, 0x1, PT ;  /* 0x000000011000780c */ /* 0x000fe20003f25270 */
[----:B------:R-:W0:Y:S01]  /*06c0*/  LDC.64 R12, c[0x0][0x380] ;  /* 0x0000e000ff0c7b82 */ /* 0x000e220000000a00 */
[----:B------:R-:W-:-:S04]  /*06d0*/  LOP3.LUT R2, R2, 0x1, RZ, 0xc0, !PT ;  /* 0x0000000102027812 */ /* 0x000fc800078ec0ff */
[----:B------:R-:W-:-:S03]  /*06e0*/  ISETP.NE.U32.AND P0, PT, R2, 0x1, PT ;  /* 0x000000010200780c */ /* 0x000fc60003f05070 */
[----:B------:R-:W1:Y:S04]  /*06f0*/  LDC.64 R10, c[0x0][0x388] ;  /* 0x0000e200ff0a7b82 */ /* 0x000e680000000a00 */
[CC--:B------:R-:W-:Y:S02]  /*0700*/  @P1 IADD3 R15, PT, PT, R20.reuse, R21.reuse, RZ ;  /* 0x00000015140f1210 */ /* 0x0c0fe40007ffe0ff */
[----:B------:R-:W-:Y:S02]  /*0710*/  @P1 IADD3 R2, P2, PT, R20, R21, RZ ;  /* 0x0000001514021210 */ /* 0x000fe40007f5e0ff */
[----:B------:R-:W2:Y:S02]  /*0720*/  @P1 LDC.64 R4, c[0x0][0x380] ;  /* 0x0000e000ff041b82 */ /* 0x000ea40000000a00 */
[----:B------:R-:W-:-:S06]  /*0730*/  @P1 IADD3.X R14, PT, PT, RZ, RZ, RZ, P2, !PT ;  /* 0x000000ffff0e1210 */ /* 0x000fcc00017fe4ff */
[----:B------:R-:W3:Y:S01]  /*0740*/  LDC.64 R6, c[0x0][0x380] ;  /* 0x0000e000ff067b82 */ /* 0x000ee20000000a00 */
[----:B0-----:R-:W-:-:S04]  /*0750*/  @P1 IMAD.WIDE.U32 R12, R15, 0x4, R12 ;  /* 0x000000040f0c1825 */ /* 0x001fc800078e000c */
[C---:B------:R-:W-:Y:S01]  /*0760*/  @P1 IMAD R15, R21.reuse, R3, R0 ;  /* 0x00000003150f1224 */ /* 0x040fe200078e0200 */
[----:B------:R-:W-:Y:S01]  /*0770*/  @P1 IADD3 R21, PT, PT, R21, 0x2, RZ ;  /* 0x0000000215151810 */ /* 0x000fe20007ffe0ff */
[----:B------:R-:W4:Y:S01]  /*0780*/  @P1 LDG.E R13, desc[UR4][R12.64] ;  /* 0x000000040c0d1981 */ /* 0x000f22000c1e1900 */
[----:B------:R-:W0:Y:S01]  /*0790*/  LDC.64 R8, c[0x0][0x388] ;  /* 0x0000e200ff087b82 */ /* 0x000e220000000a00 */
[----:B-1----:R-:W-:Y:S01]  /*07a0*/  @P1 IMAD.WIDE R10, R15, 0x4, R10 ;  /* 0x000000040f0a1825 */ /* 0x002fe200078e020a */
[----:B------:R-:W-:Y:S02]  /*07b0*/  @!P0 IADD3 R17, PT, PT, R20, R21, RZ ;  /* 0x0000001514118210 */ /* 0x000fe40007ffe0ff */
[----:B--2---:R-:W-:Y:S01]  /*07c0*/  @P1 LEA R4, P2, R2, R4, 0x2 ;  /* 0x0000000402041211 */ /* 0x004fe200078410ff */
[----:B------:R-:W-:-:S03]  /*07d0*/  @!P0 IMAD R21, R21, R3, R0 ;  /* 0x0000000315158224 */ /* 0x000fc600078e0200 */
[----:B------:R-:W-:Y:S01]  /*07e0*/  @P1 LEA.HI.X R5, R2, R5, R14, 0x2, P2 ;  /* 0x0000000502051211 */ /* 0x000fe200010f140e */
[----:B------:R-:W-:Y:S01]  /*07f0*/  @P1 IMAD.WIDE R14, R3, 0x4, R10 ;  /* 0x00000004030e1825 */ /* 0x000fe200078e020a */
[----:B------:R-:W4:Y:S03]  /*0800*/  @P1 LDG.E R2, desc[UR4][R10.64] ;  /* 0x000000040a021981 */ /* 0x000f26000c1e1900 */
[----:B---3--:R-:W-:Y:S01]  /*0810*/  @!P0 IMAD.WIDE.U32 R6, R17, 0x4, R6 ;  /* 0x0000000411068825 */ /* 0x008fe200078e0006 */
[----:B------:R-:W2:Y:S04]  /*0820*/  @P1 LDG.E R5, desc[UR4][R4.64+0x4] ;  /* 0x0000040404051981 */ /* 0x000ea8000c1e1900 */
[----:B------:R-:W2:Y:S01]  /*0830*/  @P1 LDG.E R14, desc[UR4][R14.64] ;  /* 0x000000040e0e1981 */ /* 0x000ea2000c1e1900 */
[----:B0-----:R-:W-:-:S03]  /*0840*/  @!P0 IMAD.WIDE R8, R21, 0x4, R8 ;  /* 0x0000000415088825 */ /* 0x001fc600078e0208 */
[----:B------:R-:W3:Y:S04]  /*0850*/  @!P0 LDG.E R7, desc[UR4][R6.64] ;  /* 0x0000000406078981 */ /* 0x000ee8000c1e1900 */
[----:B------:R-:W3:Y:S01]  /*0860*/  @!P0 LDG.E R8, desc[UR4][R8.64] ;  /* 0x0000000408088981 */ /* 0x000ee2000c1e1900 */
[----:B----4-:R-:W-:-:S04]  /*0870*/  @P1 FFMA R2, R13, R2, R24 ;  /* 0x000000020d021223 */ /* 0x010fc80000000018 */
[----:B--2---:R-:W-:-:S04]  /*0880*/  @P1 FFMA R24, R5, R14, R2 ;  /* 0x0000000e05181223 */ /* 0x004fc80000000002 */
[----:B---3--:R-:W-:-:S07]  /*0890*/  @!P0 FFMA R24, R7, R8, R24 ;  /* 0x0000000807188223 */ /* 0x008fce0000000018 */
.L_x_0:
[----:B------:R-:W0:Y:S01]  /*08a0*/  LDC.64 R4, c[0x0][0x390] ;  /* 0x0000e400ff047b82 */ /* 0x000e220000000a00 */
[----:B------:R-:W-:-:S04]  /*08b0*/  IMAD R3, R19, R3, R0 ;  /* 0x0000000313037224 */ /* 0x000fc800078e0200 */
[----:B0-----:R-:W-:-:S05]  /*08c0*/  IMAD.WIDE R2, R3, 0x4, R4 ;  /* 0x0000000403027825 */ /* 0x001fca00078e0204 */
[----:B------:R-:W-:Y:S01]  /*08d0*/  STG.E desc[UR4][R2.64], R24 ;  /* 0x0000001802007986 */ /* 0x000fe2000c101904 */
[----:B------:R-:W-:Y:S05]  /*08e0*/  EXIT ;  /* 0x000000000000794d */ /* 0x000fea0003800000 */
.L_x_4:
[----:B------:R-:W-:-:S00]  /*08f0*/  BRA `(.L_x_4) ;  /* 0xfffffffc00fc7947 */ /* 0x000fc0000383ffff */
[----:B------:R-:W-:-:S00]  /*0900*/  NOP ;  /* 0x0000000000007918 */ /* 0x000fc00000000000 */
[----:B------:R-:W-:-:S00]  /*0910*/  NOP ;  /* 0x0000000000007918 */ /* 0x000fc00000000000 */
[----:B------:R-:W-:-:S00]  /*0920*/  NOP ;  /* 0x0000000000007918 */ /* 0x000fc00000000000 */
[----:B------:R-:W-:-:S00]  /*0930*/  NOP ;  /* 0x0000000000007918 */ /* 0x000fc00000000000 */
[----:B------:R-:W-:-:S00]  /*0940*/  NOP ;  /* 0x0000000000007918 */ /* 0x000fc00000000000 */
[----:B------:R-:W-:-:S00]  /*0950*/  NOP ;  /* 0x0000000000007918 */ /* 0x000fc00000000000 */
[----:B------:R-:W-:-:S00]  /*0960*/  NOP ;  /* 0x0000000000007918 */ /* 0x000fc00000000000 */
[----:B------:R-:W-:-:S00]  /*0970*/  NOP ;  /* 0x0000000000007918 */ /* 0x000fc00000000000 */
.L_x_8:


//--------------------- .text._Z17tiled_gemm_kernelPfS_S_iii --------------------------
	.section	.text._Z17tiled_gemm_kernelPfS_S_iii,"ax",@progbits
	.align	128
        .global         _Z17tiled_gemm_kernelPfS_S_iii
        .type           _Z17tiled_gemm_kernelPfS_S_iii,@function
        .size           _Z17tiled_gemm_kernelPfS_S_iii,(.L_x_9 - _Z17tiled_gemm_kernelPfS_S_iii)
        .other          _Z17tiled_gemm_kernelPfS_S_iii,@"STO_CUDA_ENTRY STV_DEFAULT"
_Z17tiled_gemm_kernelPfS_S_iii:
.text._Z17tiled_gemm_kernelPfS_S_iii:
[----:B------:R-:W-:Y:S01]  /*0000*/  LDC R1, c[0x0][0x37c] ;  /* 0x0000df00ff017b82 */ /* 0x000fe20000000800 */
[----:B------:R-:W0:Y:S01]  /*0010*/  S2R R16, SR_TID.Y ;  /* 0x0000000000107919 */ /* 0x000e220000002200 */
[----:B------:R-:W1:Y:S01]  /*0020*/  LDCU UR10, c[0x0][0x3a0] ;  /* 0x00007400ff0a77ac */ /* 0x000e620008000800 */
[----:B------:R-:W-:Y:S01]  /*0030*/  HFMA2 R21, -RZ, RZ, 0, 0 ;  /* 0x00000000ff157431 */ /* 0x000fe200000001ff */
[----:B------:R-:W0:Y:S01]  /*0040*/  S2R R3, SR_CTAID.Y ;  /* 0x0000000000037919 */ /* 0x000e220000002600 */
[----:B------:R-:W2:Y:S01]  /*0050*/  LDCU.64 UR8, c[0x0][0x358] ;  /* 0x00006b00ff0877ac */ /* 0x000ea20008000a00 */
[----:B------:R-:W3:Y:S01]  /*0060*/  S2R R17, SR_TID.X ;  /* 0x0000000000117919 */ /* 0x000ee20000002100 */
[----:B------:R-:W3:Y:S01]  /*0070*/  S2R R2, SR_CTAID.X ;  /* 0x0000000000027919 */ /* 0x000ee20000002500 */
[----:B-1----:R-:W-:Y:S01]  /*0080*/  UISETP.GE.AND UP0, UPT, UR10, 0x1, UPT ;  /* 0x000000010a00788c */ /* 0x002fe2000bf06270 */
[----:B0-----:R-:W-:Y:S02]  /*0090*/  LEA R18, R3, R16, 0x5 ;  /* 0x0000001003127211 */ /* 0x001fe400078e28ff */
[----:B---3--:R-:W-:-:S06]  /*00a0*/  LEA R19, R2, R17, 0x5 ;  /* 0x0000001102137211 */ /* 0x008fcc00078e28ff */
[----:B--2---:R-:W-:Y:S05]  /*00b0*/  BRA.U !UP0, `(.L_x_5) ;  /* 0x0000000508cc7547 */ /* 0x004fea000b800000 */
[----:B------:R-:W0:Y:S01]  /*00c0*/  S2UR UR7, SR_CgaCtaId ;  /* 0x00000000000779c3 */ /* 0x000e220000008800 */
[----:B------:R-:W1:Y:S01]  /*00d0*/  LDCU UR11, c[0x0][0x39c] ;  /* 0x00007380ff0b77ac */ /* 0x000e620008000800 */
[----:B------:R-:W-:Y:S01]  /*00e0*/  MOV R21, RZ ;  /* 0x000000ff00157202 */ /* 0x000fe20000000f00 */
[----:B------:R-:W-:Y:S01]  /*00f0*/  IMAD R6, R18, UR10, R17 ;  /* 0x0000000a12067c24 */ /* 0x000fe2000f8e0211 */
[----:B------:R-:W-:Y:S01]  /*0100*/  UMOV UR5, 0x400 ;  /* 0x0000040000057882 */ /* 0x000fe20000000000 */
[----:B------:R-:W-:-:S03]  /*0110*/  UIADD3 UR4, UPT, UPT, UR10, 0x1f, URZ ;  /* 0x0000001f0a047890 */ /* 0x000fc6000fffe0ff */
[----:B------:R-:W2:Y:S01]  /*0120*/  LDC R0, c[0x0][0x39c] ;  /* 0x0000e700ff007b82 */ /* 0x000ea20000000800 */
[----:B------:R-:W-:Y:S02]  /*0130*/  UIADD3 UR6, UPT, UPT, UR5, 0x1000, URZ ;  /* 0x0000100005067890 */ /* 0x000fe4000fffe0ff */
[----:B------:R-:W-:Y:S01]  /*0140*/  USHF.R.U32.HI UR4, URZ, 0x5, UR4 ;  /* 0x00000005ff047899 */ /* 0x000fe20008011604 */
[----:B------:R-:W3:Y:S01]  /*0150*/  LDCU UR13, c[0x0][0x3a0] ;  /* 0x00007400ff0d77ac */ /* 0x000ee20008000800 */
[----:B------:R-:W4:Y:S01]  /*0160*/  LDCU UR12, c[0x0][0x398] ;  /* 0x00007300ff0c77ac */ /* 0x000f220008000800 */
[----:B-1----:R-:W-:Y:S01]  /*0170*/  IMAD R7, R16, UR11, R17 ;  /* 0x0000000b10077c24 */ /* 0x002fe2000f8e0211 */
[----:B------:R-:W-:Y:S02]  /*0180*/  UIADD3 UR4, UPT, UPT, -UR4, URZ, URZ ;  /* 0x000000ff04047290 */ /* 0x000fe4000fffe1ff */
[----:B0-----:R-:W-:Y:S02]  /*0190*/  ULEA UR5, UR7, UR5, 0x18 ;  /* 0x0000000507057291 */ /* 0x001fe4000f8ec0ff */
[----:B------:R-:W-:Y:S01]  /*01a0*/  LEA R7, R2, R7, 0x5 ;  /* 0x0000000702077211 */ /* 0x000fe200078e28ff */
[----:B------:R-:W-:-:S03]  /*01b0*/  ULEA UR6, UR7, UR6, 0x18 ;  /* 0x0000000607067291 */ /* 0x000fc6000f8ec0ff */
[----:B------:R-:W-:-:S03]  /*01c0*/  LEA R5, R16, UR5, 0x7 ;  /* 0x0000000510057c11 */ /* 0x000fc6000f8e38ff */
[C---:B------:R-:W-:Y:S02]  /*01d0*/  LEA R3, R17.reuse, UR6, 0x2 ;  /* 0x0000000611037c11 */ /* 0x040fe4000f8e10ff */
[----:B------:R-:W-:Y:S02]  /*01e0*/  LEA R4, R17, R5, 0x2 ;  /* 0x0000000511047211 */ /* 0x000fe400078e10ff */
[----:B---34-:R-:W-:-:S07]  /*01f0*/  LEA R2, R16, R3, 0x7 ;  /* 0x0000000310027211 */ /* 0x018fce00078e38ff */
.L_x_6:
[----:B------:R-:W-:Y:S01]  /*0200*/  ISETP.GE.AND P1, PT, R17, UR13, PT ;  /* 0x0000000d11007c0c */ /* 0x000fe2000bf26270 */
[----:B------:R-:W-:Y:S01]  /*0210*/  HFMA2 R24, -RZ, RZ, 0, 0 ;  /* 0x00000000ff187431 */ /* 0x000fe200000001ff */
[----:B------:R-:W-:Y:S02]  /*0220*/  ISETP.GE.AND P0, PT, R16, UR13, PT ;  /* 0x0000000d10007c0c */ /* 0x000fe4000bf06270 */
[----:B------:R-:W-:Y:S02]  /*0230*/  ISETP.GE.OR P1, PT, R18, UR12, P1 ;  /* 0x0000000c12007c0c */ /* 0x000fe40008f26670 */
[----:B--2---:R-:W-:Y:S02]  /*0240*/  ISETP.GE.OR P0, PT, R19, R0, P0 ;  /* 0x000000001300720c */ /* 0x004fe40000706670 */
[----:B------:R-:W-:-:S09]  /*0250*/  MOV R29, RZ ;  /* 0x000000ff001d7202 */ /* 0x000fd20000000f00 */
[----:B------:R-:W0:Y:S08]  /*0260*/  @!P1 LDC.64 R10, c[0x0][0x380] ;  /* 0x0000e000ff0a9b82 */ /* 0x000e300000000a00 */
[----:B------:R-:W1:Y:S01]  /*0270*/  @!P0 LDC.64 R8, c[0x0][0x388] ;  /* 0x0000e200ff088b82 */ /* 0x000e620000000a00 */
[----:B0-----:R-:W-:-:S05]  /*0280*/  @!P1 IMAD.WIDE.U32 R10, R6, 0x4, R10 ;  /* 0x00000004060a9825 */ /* 0x001fca00078e000a */
[----:B------:R-:W2:Y:S01]  /*0290*/  @!P1 LDG.E R29, desc[UR8][R10.64] ;  /* 0x000000080a1d9981 */ /* 0x000ea2000c1e1900 */
[----:B-1----:R-:W-:-:S05]  /*02a0*/  @!P0 IMAD.WIDE R22, R7, 0x4, R8 ;  /* 0x0000000407168825 */ /* 0x002fca00078e0208 */
[----:B------:R-:W3:Y:S01]  /*02b0*/  @!P0 LDG.E R24, desc[UR8][R22.64] ;  /* 0x0000000816188981 */ /* 0x000ee2000c1e1900 */
[----:B------:R-:W-:-:S04]  /*02c0*/  UIADD3 UR4, UPT, UPT, UR4, 0x1, URZ ;  /* 0x0000000104047890 */ /* 0x000fc8000fffe0ff */
[----:B------:R-:W-:Y:S01]  /*02d0*/  UISETP.NE.AND UP0, UPT, UR4, URZ, UPT ;  /* 0x000000ff0400728c */ /* 0x000fe2000bf05270 */
[----:B------:R-:W-:Y:S01]  /*02e0*/  IADD3 R16, PT, PT, R16, 0x20, RZ ;  /* 0x0000002010107810 */ /* 0x000fe20007ffe0ff */
[----:B--2---:R-:W-:Y:S04]  /*02f0*/  STS [R4], R29 ;  /* 0x0000001d04007388 */ /* 0x004fe80000000800 */
[----:B---3--:R-:W-:Y:S01]  /*0300*/  STS [R2], R24 ;  /* 0x0000001802007388 */ /* 0x008fe20000000800 */
[----:B------:R-:W-:Y:S06]  /*0310*/  BAR.SYNC.DEFER_BLOCKING 0x0 ;  /* 0x0000000000007b1d */ /* 0x000fec0000010000 */
[----:B------:R-:W-:Y:S04]  /*0320*/  LDS R28, [R3] ;  /* 0x00000000031c7984 */ /* 0x000fe80000000800 */
[----:B------:R-:W0:Y:S04]  /*0330*/  LDS.128 R12, [R5] ;  /* 0x00000000050c7984 */ /* 0x000e280000000c00 */
[----:B------:R-:W1:Y:S04]  /*0340*/  LDS R23, [R3+0x80] ;  /* 0x0000800003177984 */ /* 0x000e680000000800 */
[----:B------:R-:W2:Y:S04]  /*0350*/  LDS R27, [R3+0x100] ;  /* 0x00010000031b7984 */ /* 0x000ea80000000800 */
[----:B------:R-:W3:Y:S04]  /*0360*/  LDS R26, [R3+0x180] ;  /* 0x00018000031a7984 */ /* 0x000ee80000000800 */
[----:B------:R-:W-:Y:S04]  /*0370*/  LDS R25, [R3+0x200] ;  /* 0x0002000003197984 */ /* 0x000fe80000000800 */
[----:B------:R-:W4:Y:S04]  /*0380*/  LDS.128 R8, [R5+0x10] ;  /* 0x0000100005087984 */ /* 0x000f280000000c00 */
[----:B------:R-:W5:Y:S04]  /*0390*/  LDS R20, [R3+0x280] ;  /* 0x0002800003147984 */ /* 0x000f680000000800 */
[----:B------:R-:W-:Y:S04]  /*03a0*/  LDS R24, [R3+0x380] ;  /* 0x0003800003187984 */ /* 0x000fe80000000800 */
[----:B------:R-:W-:Y:S01]  /*03b0*/  LDS R22, [R3+0x480] ;  /* 0x0004800003167984 */ /* 0x000fe20000000800 */
[----:B0-----:R-:W-:-:S03]  /*03c0*/  FFMA R12, R12, R28, R21 ;  /* 0x0000001c0c0c7223 */ /* 0x001fc60000000015 */
[----:B------:R-:W0:Y:S01]  /*03d0*/  LDS R21, [R3+0x300] ;  /* 0x0003000003157984 */ /* 0x000e220000000800 */
[----:B-1----:R-:W-:-:S03]  /*03e0*/  FFMA R12, R23, R13, R12 ;  /* 0x0000000d170c7223 */ /* 0x002fc6000000000c */
[----:B------:R-:W-:Y:S01]  /*03f0*/  LDS R23, [R3+0x400] ;  /* 0x0004000003177984 */ /* 0x000fe20000000800 */
[----:B--2---:R-:W-:-:S04]  /*0400*/  FFMA R27, R27, R14, R12 ;  /* 0x0000000e1b1b7223 */ /* 0x004fc8000000000c */
[----:B---3--:R-:W-:Y:S02]  /*0410*/  FFMA R27, R26, R15, R27 ;  /* 0x0000000f1a1b7223 */ /* 0x008fe4000000001b */
[----:B------:R-:W1:Y:S04]  /*0420*/  LDS.128 R12, [R5+0x20] ;  /* 0x00002000050c7984 */ /* 0x000e680000000c00 */
[----:B------:R-:W-:Y:S01]  /*0430*/  LDS R26, [R3+0x580] ;  /* 0x00058000031a7984 */ /* 0x000fe20000000800 */
[----:B----4-:R-:W-:-:S03]  /*0440*/  FFMA R27, R8, R25, R27 ;  /* 0x00000019081b7223 */ /* 0x010fc6000000001b */
[----:B------:R-:W2:Y:S01]  /*0450*/  LDS R25, [R3+0x500] ;  /* 0x0005000003197984 */ /* 0x000ea20000000800 */
[----:B-----5:R-:W-:-:S04]  /*0460*/  FFMA R20, R20, R9, R27 ;  /* 0x0000000914147223 */ /* 0x020fc8000000001b */
[----:B0-----:R-:W-:Y:S02]  /*0470*/  FFMA R21, R21, R10, R20 ;  /* 0x0000000a15157223 */ /* 0x001fe40000000014 */
[----:B------:R-:W-:Y:S02]  /*0480*/  LDS R20, [R3+0x680] ;  /* 0x0006800003147984 */ /* 0x000fe40000000800 */
[----:B------:R-:W-:Y:S02]  /*0490*/  FFMA R27, R24, R11, R21 ;  /* 0x0000000b181b7223 */ /* 0x000fe40000000015 */
[----:B------:R-:W-:Y:S04]  /*04a0*/  LDS R21, [R3+0x600] ;  /* 0x0006000003157984 */ /* 0x000fe80000000800 */
[----:B------:R-:W0:Y:S01]  /*04b0*/  LDS.128 R8, [R5+0x30] ;  /* 0x0000300005087984 */ /* 0x000e220000000c00 */
[----:B-1----:R-:W-:-:S03]  /*04c0*/  FFMA R27, R12, R23, R27 ;  /* 0x000000170c1b7223 */ /* 0x002fc6000000001b */
[----:B------:R-:W1:Y:S01]  /*04d0*/  LDS R23, [R3+0x700] ;  /* 0x0007000003177984 */ /* 0x000e620000000800 */
[----:B------:R-:W-:-:S03]  /*04e0*/  FFMA R22, R22, R13, R27 ;  /* 0x0000000d16167223 */ /* 0x000fc6000000001b */
[----:B------:R-:W3:Y:S01]  /*04f0*/  LDS R24, [R3+0x780] ;  /* 0x0007800003187984 */ /* 0x000ee20000000800 */
[----:B--2---:R-:W-:-:S03]  /*0500*/  FFMA R25, R25, R14, R22 ;  /* 0x0000000e19197223 */ /* 0x004fc60000000016 */
[----:B------:R-:W-:Y:S01]  /*0510*/  LDS R22, [R3+0x880] ;  /* 0x0008800003167984 */ /* 0x000fe20000000800 */
[----:B------:R-:W-:-:S03]  /*0520*/  FFMA R27, R26, R15, R25 ;  /* 0x0000000f1a1b7223 */ /* 0x000fc60000000019 */
[----:B------:R-:W-:Y:S04]  /*0530*/  LDS R25, [R3+0x800] ;  /* 0x0008000003197984 */ /* 0x000fe80000000800 */
[----:B------:R-:W2:Y:S04]  /*0540*/  LDS.128 R12, [R5+0x40] ;  /* 0x00004000050c7984 */ /* 0x000ea80000000c00 */
[----:B------:R-:W-:Y:S01]  /*0550*/  LDS R26, [R3+0x980] ;  /* 0x00098000031a7984 */ /* 0x000fe20000000800 */
[----:B0-----:R-:W-:-:S03]  /*0560*/  FFMA R27, R8, R21, R27 ;  /* 0x00000015081b7223 */ /* 0x001fc6000000001b */
[----:B------:R-:W0:Y:S01]  /*0570*/  LDS R21, [R3+0x900] ;  /* 0x0009000003157984 */ /* 0x000e220000000800 */
[----:B------:R-:W-:-:S04]  /*0580*/  FFMA R20, R20, R9, R27 ;  /* 0x0000000914147223 */ /* 0x000fc8000000001b */
[----:B-1----:R-:W-:Y:S02]  /*0590*/  FFMA R23, R23, R10, R20 ;  /* 0x0000000a17177223 */ /* 0x002fe40000000014 */
[----:B------:R-:W-:Y:S02]  /*05a0*/  LDS R20, [R3+0xa80] ;  /* 0x000a800003147984 */ /* 0x000fe40000000800 */
[----:B---3--:R-:W-:Y:S02]  /*05b0*/  FFMA R27, R24, R11, R23 ;  /* 0x0000000b181b7223 */ /* 0x008fe40000000017 */
[----:B------:R-:W-:Y:S04]  /*05c0*/  LDS R23, [R3+0xa00] ;  /* 0x000a000003177984 */ /* 0x000fe80000000800 */
[----:B------:R-:W1:Y:S01]  /*05d0*/  LDS.128 R8, [R5+0x50] ;  /* 0x0000500005087984 */ /* 0x000e620000000c00 */
[----:B--2---:R-:W-:-:S03]  /*05e0*/  FFMA R27, R12, R25, R27 ;  /* 0x000000190c1b7223 */ /* 0x004fc6000000001b */
[----:B------:R-:W2:Y:S01]  /*05f0*/  LDS R25, [R3+0xb00] ;  /* 0x000b000003197984 */ /* 0x000ea20000000800 */
[----:B------:R-:W-:-:S03]  /*0600*/  FFMA R12, R22, R13, R27 ;  /* 0x0000000d160c7223 */ /* 0x000fc6000000001b */
[----:B------:R-:W3:Y:S04]  /*0610*/  LDS R22, [R3+0xb80] ;  /* 0x000b800003167984 */ /* 0x000ee80000000800 */
[----:B------:R-:W-:Y:S01]  /*0620*/  LDS R24, [R3+0xc80] ;  /* 0x000c800003187984 */ /* 0x000fe20000000800 */
[----:B0-----:R-:W-:-:S04]  /*0630*/  FFMA R21, R21, R14, R12 ;  /* 0x0000000e15157223 */ /* 0x001fc8000000000c */
[----:B------:R-:W-:Y:S02]  /*0640*/  FFMA R27, R26, R15, R21 ;  /* 0x0000000f1a1b7223 */ /* 0x000fe40000000015 */
[----:B------:R-:W-:Y:S04]  /*0650*/  LDS R21, [R3+0xc00] ;  /* 0x000c000003157984 */ /* 0x000fe80000000800 */
[----:B------:R-:W0:Y:S01]  /*0660*/  LDS.128 R12, [R5+0x60] ;  /* 0x00006000050c7984 */ /* 0x000e220000000c00 */
[----:B-1----:R-:W-:-:S04]  /*0670*/  FFMA R23, R8, R23, R27 ;  /* 0x0000001708177223 */ /* 0x002fc8000000001b */
[----:B------:R-:W-:Y:S02]  /*0680*/  FFMA R20, R20, R9, R23 ;  /* 0x0000000914147223 */ /* 0x000fe40000000017 */
[----:B------:R-:W1:Y:S02]  /*0690*/  LDS R23, [R3+0xd00] ;  /* 0x000d000003177984 */ /* 0x000e640000000800 */
[----:B--2---:R-:W-:Y:S02]  /*06a0*/  FFMA R25, R25, R10, R20 ;  /* 0x0000000a19197223 */ /* 0x004fe40000000014 */
[----:B------:R-:W2:Y:S02]  /*06b0*/  LDS R20, [R3+0xd80] ;  /* 0x000d800003147984 */ /* 0x000ea40000000800 */
[----:B---3--:R-:W-:Y:S02]  /*06c0*/  FFMA R27, R22, R11, R25 ;  /* 0x0000000b161b7223 */ /* 0x008fe40000000019 */
[----:B------:R-:W-:Y:S04]  /*06d0*/  LDS R25, [R3+0xe00] ;  /* 0x000e000003197984 */ /* 0x000fe80000000800 */
[----:B------:R-:W3:Y:S04]  /*06e0*/  LDS.128 R8, [R5+0x70] ;  /* 0x0000700005087984 */ /* 0x000ee80000000c00 */
[----:B------:R-:W4:Y:S01]  /*06f0*/  LDS R22, [R3+0xe80] ;  /* 0x000e800003167984 */ /* 0x000f220000000800 */
[----:B0-----:R-:W-:-:S03]  /*0700*/  FFMA R27, R12, R21, R27 ;  /* 0x000000150c1b7223 */ /* 0x001fc6000000001b */
[----:B------:R-:W0:Y:S04]  /*0710*/  LDS R21, [R3+0xf00] ;  /* 0x000f000003157984 */ /* 0x000e280000000800 */
[----:B------:R-:W5:Y:S01]  /*0720*/  LDS R12, [R3+0xf80] ;  /* 0x000f8000030c7984 */ /* 0x000f620000000800 */
[----:B------:R-:W-:-:S04]  /*0730*/  FFMA R24, R24, R13, R27 ;  /* 0x0000000d18187223 */ /* 0x000fc8000000001b */
[----:B-1----:R-:W-:-:S04]  /*0740*/  FFMA R23, R23, R14, R24 ;  /* 0x0000000e17177223 */ /* 0x002fc80000000018 */
[----:B--2---:R-:W-:-:S04]  /*0750*/  FFMA R15, R20, R15, R23 ;  /* 0x0000000f140f7223 */ /* 0x004fc80000000017 */
[----:B---3--:R-:W-:-:S04]  /*0760*/  FFMA R15, R8, R25, R15 ;  /* 0x00000019080f7223 */ /* 0x008fc8000000000f */
[----:B----4-:R-:W-:Y:S01]  /*0770*/  FFMA R22, R22, R9, R15 ;  /* 0x0000000916167223 */ /* 0x010fe2000000000f */
[----:B------:R-:W-:Y:S02]  /*0780*/  IADD3 R17, PT, PT, R17, 0x20, RZ ;  /* 0x0000002011117810 */ /* 0x000fe40007ffe0ff */
[----:B------:R-:W-:Y:S02]  /*0790*/  IADD3 R6, PT, PT, R6, 0x20, RZ ;  /* 0x0000002006067810 */ /* 0x000fe40007ffe0ff */
[----:B------:R-:W-:Y:S01]  /*07a0*/  LEA R7, R0, R7, 0x5 ;  /* 0x0000000700077211 */ /* 0x000fe200078e28ff */
[----:B0-----:R-:W-:-:S04]  /*07b0*/  FFMA R21, R21, R10, R22 ;  /* 0x0000000a15157223 */ /* 0x001fc80000000016 */
[----:B-----5:R-:W-:Y:S01]  /*07c0*/  FFMA R21, R12, R11, R21 ;  /* 0x0000000b0c157223 */ /* 0x020fe20000000015 */
[----:B------:R-:W-:Y:S06]  /*07d0*/  BAR.SYNC.DEFER_BLOCKING 0x0 ;  /* 0x0000000000007b1d */ /* 0x000fec0000010000 */
[----:B------:R-:W-:Y:S05]  /*07e0*/  BRA.U UP0, `(.L_x_6) ;  /* 0xfffffff900847547 */ /* 0x000fea000b83ffff */
.L_x_5:
[----:B------:R-:W0:Y:S02]  /*07f0*/  LDCU.64 UR4, c[0x0][0x398] ;  /* 0x00007300ff0477ac */ /* 0x000e240008000a00 */
[----:B0-----:R-:W-:-:S04]  /*0800*/  ISETP.GE.AND P0, PT, R19, UR5, PT ;  /* 0x0000000513007c0c */ /* 0x001fc8000bf06270 */
[----:B------:R-:W-:-:S13]  /*0810*/  ISETP.GE.OR P0, PT, R18, UR4, P0 ;  /* 0x0000000412007c0c */ /* 0x000fda0008706670 */
[----:B------:R-:W-:Y:S05]  /*0820*/  @P0 EXIT ;  /* 0x000000000000094d */ /* 0x000fea0003800000 */
[----:B------:R-:W0:Y:S01]  /*0830*/  LDC.64 R2, c[0x0][0x390] ;  /* 0x0000e400ff027b82 */ /* 0x000e220000000a00 */
[----:B------:R-:W-:-:S04]  /*0840*/  IMAD R19, R18, UR5, R19 ;  /* 0x0000000512137c24 */ /* 0x000fc8000f8e0213 */
[----:B0-----:R-:W-:-:S05]  /*0850*/  IMAD.WIDE R2, R19, 0x4, R2 ;  /* 0x0000000413027825 */ /* 0x001fca00078e0202 */
[----:B------:R-:W-:Y:S01]  /*0860*/  STG.E desc[UR8][R2.64], R21 ;  /* 0x0000001502007986 */ /* 0x000fe2000c101908 */
[----:B------:R-:W-:Y:S05]  /*0870*/  EXIT ;  /* 0x000000000000794d */ /* 0x000fea0003800000 */
.L_x_7:
        /* <DEDUP_REMOVED lines=16> */
.L_x_9:


//--------------------- .nv.shared.reserved.0     --------------------------
	.section	.nv.shared.reserved.0,"aw",@nobits
	.weak		__nv_reservedSMEM_offset_0_alias
	.size		__nv_reservedSMEM_offset_0_alias, 0, 64
	.other		__nv_reservedSMEM_offset_0_alias,@"STO_CUDA_RESERVED_SHARED STV_DEFAULT"
__nv_reservedSMEM_offset_0_alias:
	.zero		0
	.zero		64


//--------------------- .nv.shared._Z17tiled_gemm_kernelPfS_S_iii --------------------------
	.section	.nv.shared._Z17tiled_gemm_kernelPfS_S_iii,"aw",@nobits
	.sectionflags	@""
	.align	4
.nv.shared._Z17tiled_gemm_kernelPfS_S_iii:
	.zero		9216


//--------------------- .nv.constant0._Z18simple_gemm_kernelPfS_S_iii --------------------------
	.section	.nv.constant0._Z18simple_gemm_kernelPfS_S_iii,"a",@progbits
	.sectionflags	@""
	.align	4
.nv.constant0._Z18simple_gemm_kernelPfS_S_iii:
	.zero		932


//--------------------- .nv.constant0._Z17tiled_gemm_kernelPfS_S_iii --------------------------
	.section	.nv.constant0._Z17tiled_gemm_kernelPfS_S_iii,"a",@progbits
	.sectionflags	@""
	.align	4
.nv.constant0._Z17tiled_gemm_kernelPfS_S_iii:
	.zero		932


//--------------------- SYMBOLS --------------------------

	.type		.nv.reservedSmem.offset0,@object
	.size		.nv.reservedSmem.offset0,0x4
	.type		.nv.reservedSmem.cap,@object
	.size		.nv.reservedSmem.cap,0x4
